//
// Generated by NVIDIA NVVM Compiler
//
// Compiler Build ID: CL-36424714
// Cuda compilation tools, release 13.0, V13.0.88
// Based on NVVM 20.0.0
//

.version 9.0
.target sm_100
.address_size 64

	// .globl	_Z10pnodestestP4Nodei
.extern .func  (.param .b32 func_retval0) vprintf
(
	.param .b64 vprintf_param_0,
	.param .b64 vprintf_param_1
)
;
.global .align 1 .b8 $str[64] = {73, 110, 32, 71, 80, 85, 46, 46, 46, 32, 10, 32, 78, 111, 100, 101, 32, 49, 44, 50, 44, 51, 32, 108, 101, 110, 58, 32, 37, 105, 32, 80, 111, 115, 105, 116, 105, 111, 110, 32, 37, 102, 44, 32, 37, 102, 44, 32, 37, 102, 32, 10, 32, 69, 108, 101, 109, 101, 110, 116, 115, 58, 10};
.global .align 1 .b8 $str$1[11] = {37, 102, 44, 37, 102, 44, 37, 102, 32, 10};
.global .align 1 .b8 $str$2[64] = {73, 110, 32, 71, 80, 85, 46, 46, 46, 32, 10, 32, 78, 111, 100, 101, 32, 51, 44, 51, 44, 51, 32, 108, 101, 110, 58, 32, 37, 105, 32, 80, 111, 115, 105, 116, 105, 111, 110, 32, 37, 102, 44, 32, 37, 102, 44, 32, 37, 102, 32, 10, 32, 69, 108, 101, 109, 101, 110, 116, 115, 58, 10};
.global .align 1 .b8 $str$3[64] = {73, 110, 32, 71, 80, 85, 46, 46, 46, 32, 10, 32, 78, 111, 100, 101, 32, 51, 44, 50, 44, 49, 32, 108, 101, 110, 58, 32, 37, 105, 32, 80, 111, 115, 105, 116, 105, 111, 110, 32, 37, 102, 44, 32, 37, 102, 44, 32, 37, 102, 32, 10, 32, 69, 108, 101, 109, 101, 110, 116, 115, 58, 10};

.visible .entry _Z10pnodestestP4Nodei(
	.param .u64 .ptr .align 1 _Z10pnodestestP4Nodei_param_0,
	.param .u32 _Z10pnodestestP4Nodei_param_1
)
{
	.local .align 16 .b8 	__local_depot0[32];
	.reg .b64 	%SP;
	.reg .b64 	%SPL;
	.reg .pred 	%p<8>;
	.reg .b32 	%r<50>;
	.reg .b32 	%f<19>;
	.reg .b64 	%rd<41>;
	.reg .b64 	%fd<19>;

	mov.u64 	%SPL, __local_depot0;
	cvta.local.u64 	%SP, %SPL;
	ld.param.u64 	%rd6, [_Z10pnodestestP4Nodei_param_0];
	ld.param.u32 	%r10, [_Z10pnodestestP4Nodei_param_1];
	cvta.to.global.u64 	%rd1, %rd6;
	add.u64 	%rd7, %SP, 0;
	add.u64 	%rd2, %SPL, 0;
	mov.u32 	%r11, %ctaid.x;
	mov.u32 	%r12, %tid.x;
	or.b32  	%r13, %r11, %r12;
	setp.ne.s32 	%p1, %r13, 0;
	@%p1 bra 	$L__BB0_10;
	mul.lo.s32 	%r1, %r10, 3;
	mul.lo.s32 	%r2, %r1, %r10;
	shl.b32 	%r14, %r10, 1;
	add.s32 	%r15, %r14, %r2;
	add.s32 	%r16, %r15, 1;
	mul.wide.s32 	%rd8, %r16, 24;
	add.s64 	%rd9, %rd1, %rd8;
	add.s64 	%rd3, %rd9, 12;
	ld.global.v2.u32 	{%r17, %r18}, [%rd9+8];
	mov.b32 	%f1, %r17;
	ld.global.v2.f32 	{%f2, %f3}, [%rd9];
	cvt.f64.f32 	%fd1, %f2;
	cvt.f64.f32 	%fd2, %f3;
	cvt.f64.f32 	%fd3, %f1;
	st.local.u32 	[%rd2], %r18;
	st.local.f64 	[%rd2+8], %fd1;
	st.local.v2.f64 	[%rd2+16], {%fd2, %fd3};
	mov.u64 	%rd10, $str;
	cvta.global.u64 	%rd11, %rd10;
	{ // callseq 0, 0
	.param .b64 param0;
	st.param.b64 	[param0], %rd11;
	.param .b64 param1;
	st.param.b64 	[param1], %rd7;
	.param .b32 retval0;
	call.uni (retval0), 
	vprintf, 
	(
	param0, 
	param1
	);
	ld.param.b32 	%r19, [retval0];
	} // callseq 0
	ld.global.u32 	%r21, [%rd9+12];
	setp.lt.s32 	%p2, %r21, 1;
	@%p2 bra 	$L__BB0_4;
	mov.b32 	%r47, 0;
	mov.u64 	%rd16, $str$1;
$L__BB0_3:
	ld.global.u64 	%rd13, [%rd3+4];
	mul.wide.u32 	%rd14, %r47, 16;
	add.s64 	%rd15, %rd13, %rd14;
	ld.f32 	%f4, [%rd15];
	cvt.f64.f32 	%fd4, %f4;
	ld.f32 	%f5, [%rd15+4];
	cvt.f64.f32 	%fd5, %f5;
	ld.f32 	%f6, [%rd15+8];
	cvt.f64.f32 	%fd6, %f6;
	st.local.v2.f64 	[%rd2], {%fd4, %fd5};
	st.local.f64 	[%rd2+16], %fd6;
	cvta.global.u64 	%rd17, %rd16;
	{ // callseq 1, 0
	.param .b64 param0;
	st.param.b64 	[param0], %rd17;
	.param .b64 param1;
	st.param.b64 	[param1], %rd7;
	.param .b32 retval0;
	call.uni (retval0), 
	vprintf, 
	(
	param0, 
	param1
	);
	ld.param.b32 	%r23, [retval0];
	} // callseq 1
	add.s32 	%r47, %r47, 1;
	ld.global.u32 	%r25, [%rd3];
	setp.lt.s32 	%p3, %r47, %r25;
	@%p3 bra 	$L__BB0_3;
$L__BB0_4:
	add.s32 	%r5, %r1, 3;
	add.s32 	%r26, %r5, %r2;
	mul.wide.s32 	%rd19, %r26, 24;
	add.s64 	%rd20, %rd1, %rd19;
	add.s64 	%rd4, %rd20, 12;
	ld.global.v2.u32 	{%r27, %r28}, [%rd20+8];
	mov.b32 	%f7, %r27;
	ld.global.v2.f32 	{%f8, %f9}, [%rd20];
	cvt.f64.f32 	%fd7, %f8;
	cvt.f64.f32 	%fd8, %f9;
	cvt.f64.f32 	%fd9, %f7;
	st.local.u32 	[%rd2], %r28;
	st.local.f64 	[%rd2+8], %fd7;
	st.local.v2.f64 	[%rd2+16], {%fd8, %fd9};
	mov.u64 	%rd21, $str$2;
	cvta.global.u64 	%rd22, %rd21;
	{ // callseq 2, 0
	.param .b64 param0;
	st.param.b64 	[param0], %rd22;
	.param .b64 param1;
	st.param.b64 	[param1], %rd7;
	.param .b32 retval0;
	call.uni (retval0), 
	vprintf, 
	(
	param0, 
	param1
	);
	ld.param.b32 	%r29, [retval0];
	} // callseq 2
	ld.global.u32 	%r31, [%rd20+12];
	setp.lt.s32 	%p4, %r31, 1;
	@%p4 bra 	$L__BB0_7;
	mov.b32 	%r48, 0;
	mov.u64 	%rd27, $str$1;
$L__BB0_6:
	ld.global.u64 	%rd24, [%rd4+4];
	mul.wide.u32 	%rd25, %r48, 16;
	add.s64 	%rd26, %rd24, %rd25;
	ld.f32 	%f10, [%rd26];
	cvt.f64.f32 	%fd10, %f10;
	ld.f32 	%f11, [%rd26+4];
	cvt.f64.f32 	%fd11, %f11;
	ld.f32 	%f12, [%rd26+8];
	cvt.f64.f32 	%fd12, %f12;
	st.local.v2.f64 	[%rd2], {%fd10, %fd11};
	st.local.f64 	[%rd2+16], %fd12;
	cvta.global.u64 	%rd28, %rd27;
	{ // callseq 3, 0
	.param .b64 param0;
	st.param.b64 	[param0], %rd28;
	.param .b64 param1;
	st.param.b64 	[param1], %rd7;
	.param .b32 retval0;
	call.uni (retval0), 
	vprintf, 
	(
	param0, 
	param1
	);
	ld.param.b32 	%r33, [retval0];
	} // callseq 3
	add.s32 	%r48, %r48, 1;
	ld.global.u32 	%r35, [%rd4];
	setp.lt.s32 	%p5, %r48, %r35;
	@%p5 bra 	$L__BB0_6;
$L__BB0_7:
	sub.s32 	%r36, %r5, %r10;
	mad.lo.s32 	%r37, %r10, %r10, %r36;
	mul.wide.s32 	%rd30, %r37, 24;
	add.s64 	%rd31, %rd1, %rd30;
	add.s64 	%rd5, %rd31, 12;
	ld.global.v2.u32 	{%r38, %r39}, [%rd31+8];
	mov.b32 	%f13, %r38;
	ld.global.v2.f32 	{%f14, %f15}, [%rd31];
	cvt.f64.f32 	%fd13, %f14;
	cvt.f64.f32 	%fd14, %f15;
	cvt.f64.f32 	%fd15, %f13;
	st.local.u32 	[%rd2], %r39;
	st.local.f64 	[%rd2+8], %fd13;
	st.local.v2.f64 	[%rd2+16], {%fd14, %fd15};
	mov.u64 	%rd32, $str$3;
	cvta.global.u64 	%rd33, %rd32;
	{ // callseq 4, 0
	.param .b64 param0;
	st.param.b64 	[param0], %rd33;
	.param .b64 param1;
	st.param.b64 	[param1], %rd7;
	.param .b32 retval0;
	call.uni (retval0), 
	vprintf, 
	(
	param0, 
	param1
	);
	ld.param.b32 	%r40, [retval0];
	} // callseq 4
	ld.global.u32 	%r42, [%rd31+12];
	setp.lt.s32 	%p6, %r42, 1;
	@%p6 bra 	$L__BB0_10;
	mov.b32 	%r49, 0;
	mov.u64 	%rd38, $str$1;
$L__BB0_9:
	ld.global.u64 	%rd35, [%rd5+4];
	mul.wide.u32 	%rd36, %r49, 16;
	add.s64 	%rd37, %rd35, %rd36;
	ld.f32 	%f16, [%rd37];
	cvt.f64.f32 	%fd16, %f16;
	ld.f32 	%f17, [%rd37+4];
	cvt.f64.f32 	%fd17, %f17;
	ld.f32 	%f18, [%rd37+8];
	cvt.f64.f32 	%fd18, %f18;
	st.local.v2.f64 	[%rd2], {%fd16, %fd17};
	st.local.f64 	[%rd2+16], %fd18;
	cvta.global.u64 	%rd39, %rd38;
	{ // callseq 5, 0
	.param .b64 param0;
	st.param.b64 	[param0], %rd39;
	.param .b64 param1;
	st.param.b64 	[param1], %rd7;
	.param .b32 retval0;
	call.uni (retval0), 
	vprintf, 
	(
	param0, 
	param1
	);
	ld.param.b32 	%r44, [retval0];
	} // callseq 5
	add.s32 	%r49, %r49, 1;
	ld.global.u32 	%r46, [%rd5];
	setp.lt.s32 	%p7, %r49, %r46;
	@%p7 bra 	$L__BB0_9;
$L__BB0_10:
	ret;

}


// ===== COMPILED SASS (sm_100) =====

	.target	sm_100

	.elftype	@"ET_EXEC"


//--------------------- .note.nv.tkinfo           --------------------------
	.section	.note.nv.tkinfo,"",@"SHT_NOTE"
	.sectionflags	@"SHF_NOTE_NV_TKINFO"
	.tkinfo
        /*0018*/ 	.word	0x00000002
        /*0030*/ 	.string	""
        /*0030*/ 	.string	"ptxas"
        /*0030*/ 	.string	"Cuda compilation tools, release 13.0, V13.0.88"
        /*0030*/ 	.string	"Build cuda_13.0.r13.0/compiler.36424714_0"
        /*0030*/ 	.string	"-arch sm_100 -m 64 "



//--------------------- .note.nv.cuinfo           --------------------------
	.section	.note.nv.cuinfo,"",@"SHT_NOTE"
	.sectionflags	@"SHF_NOTE_NV_CUINFO"
        /*0018*/ 	.short	0x0002
        /*001a*/ 	.short	0x0064
        /*001c*/ 	.short	0x0082
	.zero		2


//--------------------- .nv.info                  --------------------------
	.section	.nv.info,"",@"SHT_CUDA_INFO"
	.align	4


	//----- nvinfo : EIATTR_REGCOUNT
	.align		4
        /*0000*/ 	.byte	0x04, 0x2f
        /*0002*/ 	.short	(.L_5 - .L_4)
	.align		4
.L_4:
        /*0004*/ 	.word	index@(_Z10pnodestestP4Nodei)
        /*0008*/ 	.word	0x0000001c


	//----- nvinfo : EIATTR_FRAME_SIZE
	.align		4
.L_5:
        /*000c*/ 	.byte	0x04, 0x11
        /*000e*/ 	.short	(.L_7 - .L_6)
	.align		4
.L_6:
        /*0010*/ 	.word	index@(_Z10pnodestestP4Nodei)
        /*0014*/ 	.word	0x00000020


	//----- nvinfo : EIATTR_MIN_STACK_SIZE
	.align		4
.L_7:
        /*0018*/ 	.byte	0x04, 0x12
        /*001a*/ 	.short	(.L_9 - .L_8)
	.align		4
.L_8:
        /*001c*/ 	.word	index@(_Z10pnodestestP4Nodei)
        /*0020*/ 	.word	0x00000020
.L_9:


//--------------------- .nv.compat                --------------------------
	.section	.nv.compat,"",@"SHT_CUDA_COMPAT_INFO"
	.align	4
        /*0000*/ 	.byte	0x02, 0x09, 0x00, 0x00, 0x02, 0x02, 0x01, 0x00, 0x02, 0x05, 0x05, 0x00, 0x03, 0x07, 0x01, 0x01
        /*0010*/ 	.byte	0x02, 0x03, 0x00, 0x00, 0x02, 0x06, 0x01, 0x00, 0x04, 0x0b, 0x08, 0x00, 0x09, 0x00, 0x00, 0x00
        /*0020*/ 	.byte	0x00, 0x00, 0x00, 0x00


//--------------------- .nv.info._Z10pnodestestP4Nodei --------------------------
	.section	.nv.info._Z10pnodestestP4Nodei,"",@"SHT_CUDA_INFO"
	.sectionflags	@""
	.align	4


	//----- nvinfo : EIATTR_CUDA_API_VERSION
	.align		4
        /*0000*/ 	.byte	0x04, 0x37
        /*0002*/ 	.short	(.L_11 - .L_10)
.L_10:
        /*0004*/ 	.word	0x00000082


	//----- nvinfo : EIATTR_KPARAM_INFO
	.align		4
.L_11:
        /*0008*/ 	.byte	0x04, 0x17
        /*000a*/ 	.short	(.L_13 - .L_12)
.L_12:
        /*000c*/ 	.word	0x00000000
        /*0010*/ 	.short	0x0001
        /*0012*/ 	.short	0x0008
        /*0014*/ 	.byte	0x00, 0xf0, 0x11, 0x00


	//----- nvinfo : EIATTR_KPARAM_INFO
	.align		4
.L_13:
        /*0018*/ 	.byte	0x04, 0x17
        /*001a*/ 	.short	(.L_15 - .L_14)
.L_14:
        /*001c*/ 	.word	0x00000000
        /*0020*/ 	.short	0x0000
        /*0022*/ 	.short	0x0000
        /*0024*/ 	.byte	0x00, 0xf5, 0x21, 0x00


	//----- nvinfo : EIATTR_SPARSE_MMA_MASK
	.align		4
.L_15:
        /*0028*/ 	.byte	0x03, 0x50
        /*002a*/ 	.short	0x0000


	//----- nvinfo : EIATTR_MAXREG_COUNT
	.align		4
        /*002c*/ 	.byte	0x03, 0x1b
        /*002e*/ 	.short	0x00ff


	//----- nvinfo : EIATTR_EXTERNS
	.align		4
        /*0030*/ 	.byte	0x04, 0x0f
        /*0032*/ 	.short	(.L_17 - .L_16)


	//   ....[0]....
	.align		4
.L_16:
        /*0034*/ 	.word	index@(vprintf)


	//----- nvinfo : EIATTR_MERCURY_ISA_VERSION
	.align		4
.L_17:
        /*0038*/ 	.byte	0x03, 0x5f
        /*003a*/ 	.short	0x0101


	//----- nvinfo : EIATTR_VRC_CTA_INIT_COUNT
	.align		4
        /*003c*/ 	.byte	0x02, 0x4a
	.zero		1
	.zero		1


	//----- nvinfo : EIATTR_SYSCALL_OFFSETS
	.align		4
        /*0040*/ 	.byte	0x04, 0x46
        /*0042*/ 	.short	(.L_19 - .L_18)


	//   ....[0]....
.L_18:
        /*0044*/ 	.word	0x00000220


	//   ....[1]....
        /*0048*/ 	.word	0x000003a0


	//   ....[2]....
        /*004c*/ 	.word	0x00000540


	//   ....[3]....
        /*0050*/ 	.word	0x000006c0


	//   ....[4]....
        /*0054*/ 	.word	0x00000870


	//   ....[5]....
        /*0058*/ 	.word	0x00000a50


	//----- nvinfo : EIATTR_EXIT_INSTR_OFFSETS
	.align		4
.L_19:
        /*005c*/ 	.byte	0x04, 0x1c
        /*005e*/ 	.short	(.L_21 - .L_20)


	//   ....[0]....
.L_20:
        /*0060*/ 	.word	0x00000090


	//   ....[1]....
        /*0064*/ 	.word	0x000008a0


	//   ....[2]....
        /*0068*/ 	.word	0x00000aa0


	//----- nvinfo : EIATTR_CRS_STACK_SIZE
	.align		4
.L_21:
        /*006c*/ 	.byte	0x04, 0x1e
        /*006e*/ 	.short	(.L_23 - .L_22)
.L_22:
        /*0070*/ 	.word	0x00000000


	//----- nvinfo : EIATTR_CBANK_PARAM_SIZE
	.align		4
.L_23:
        /*0074*/ 	.byte	0x03, 0x19
        /*0076*/ 	.short	0x000c


	//----- nvinfo : EIATTR_PARAM_CBANK
	.align		4
        /*0078*/ 	.byte	0x04, 0x0a
        /*007a*/ 	.short	(.L_25 - .L_24)
	.align		4
.L_24:
        /*007c*/ 	.word	index@(.nv.constant0._Z10pnodestestP4Nodei)
        /*0080*/ 	.short	0x0380
        /*0082*/ 	.short	0x000c


	//----- nvinfo : EIATTR_SW_WAR
	.align		4
.L_25:
        /*0084*/ 	.byte	0x04, 0x36
        /*0086*/ 	.short	(.L_27 - .L_26)
.L_26:
        /*0088*/ 	.word	0x00000008
.L_27:


//--------------------- .nv.callgraph             --------------------------
	.section	.nv.callgraph,"",@"SHT_CUDA_CALLGRAPH"
	.align	4
	.sectionentsize	8
	.align		4
        /*0000*/ 	.word	0x00000000
	.align		4
        /*0004*/ 	.word	0xffffffff
	.align		4
        /*0008*/ 	.word	index@(_Z10pnodestestP4Nodei)
	.align		4
        /*000c*/ 	.word	index@(vprintf)
	.align		4
        /*0010*/ 	.word	0x00000000
	.align		4
        /*0014*/ 	.word	0xfffffffe
	.align		4
        /*0018*/ 	.word	0x00000000
	.align		4
        /*001c*/ 	.word	0xfffffffd
	.align		4
        /*0020*/ 	.word	0x00000000
	.align		4
        /*0024*/ 	.word	0xfffffffc


//--------------------- .nv.constant4             --------------------------
	.section	.nv.constant4,"a",@progbits
	.align	8
	.align		8
.nv.constant4:
        /*0000*/ 	.dword	vprintf
	.align		8
        /*0008*/ 	.dword	$str
	.align		8
        /*0010*/ 	.dword	$str$1
	.align		8
        /*0018*/ 	.dword	$str$2
	.align		8
        /*0020*/ 	.dword	$str$3


//--------------------- .text._Z10pnodestestP4Nodei --------------------------
	.section	.text._Z10pnodestestP4Nodei,"ax",@progbits
	.align	128
        .global         _Z10pnodestestP4Nodei
        .type           _Z10pnodestestP4Nodei,@function
        .size           _Z10pnodestestP4Nodei,(.L_x_12 - _Z10pnodestestP4Nodei)
        .other          _Z10pnodestestP4Nodei,@"STO_CUDA_ENTRY STV_DEFAULT"
_Z10pnodestestP4Nodei:
.text._Z10pnodestestP4Nodei:
[----:B------:R-:W0:Y:S01]  /*0000*/  LDC R1, c[0x0][0x37c] ;  /* 0x0000df00ff017b82 */ /* 0x000e220000000800 */
[----:B------:R-:W1:Y:S07]  /*0010*/  S2R R0, SR_TID.X ;  /* 0x0000000000007919 */ /* 0x000e6e0000002100 */
[----:B------:R-:W1:Y:S01]  /*0020*/  S2UR UR6, SR_CTAID.X ;  /* 0x00000000000679c3 */ /* 0x000e620000002500 */
[----:B------:R-:W2:Y:S01]  /*0030*/  LDCU UR4, c[0x0][0x2f8] ;  /* 0x00005f00ff0477ac */ /* 0x000ea20008000800 */
[----:B0-----:R-:W-:Y:S01]  /*0040*/  VIADD R1, R1, 0xffffffe0 ;  /* 0xffffffe001017836 */ /* 0x001fe20000000000 */
[----:B------:R-:W0:Y:S04]  /*0050*/  LDCU UR5, c[0x0][0x2fc] ;  /* 0x00005f80ff0577ac */ /* 0x000e280008000800 */
[----:B--2---:R-:W-:-:S05]  /*0060*/  IADD3 R2, P1, PT, R1, UR4, RZ ;  /* 0x0000000401027c10 */ /* 0x004fca000ff3e0ff */
[----:B0-----:R-:W-:Y:S01]  /*0070*/  IMAD.X R18, RZ, RZ, UR5, P1 ;  /* 0x00000005ff127e24 */ /* 0x001fe200088e06ff */
[----:B-1----:R-:W-:-:S13]  /*0080*/  LOP3.LUT P0, RZ, R0, UR6, RZ, 0xfc, !PT ;  /* 0x0000000600ff7c12 */ /* 0x002fda000f80fcff */
[----:B------:R-:W-:Y:S05]  /*0090*/  @P0 EXIT ;  /* 0x000000000000094d */ /* 0x000fea0003800000 */
[----:B------:R-:W0:Y:S01]  /*00a0*/  LDC R0, c[0x0][0x388] ;  /* 0x0000e200ff007b82 */ /* 0x000e220000000800 */
[----:B------:R-:W1:Y:S01]  /*00b0*/  LDCU.64 UR36, c[0x0][0x358] ;  /* 0x00006b00ff2477ac */ /* 0x000e620008000a00 */
[----:B------:R-:W2:Y:S06]  /*00c0*/  LDCU.64 UR4, c[0x4][0x8] ;  /* 0x01000100ff0477ac */ /* 0x000eac0008000a00 */
[----:B------:R-:W3:Y:S01]  /*00d0*/  LDC.64 R16, c[0x0][0x380] ;  /* 0x0000e000ff107b82 */ /* 0x000ee20000000a00 */
[----:B0-----:R-:W-:-:S04]  /*00e0*/  IMAD R19, R0, 0x3, RZ ;  /* 0x0000000300137824 */ /* 0x001fc800078e02ff */
[----:B------:R-:W-:-:S05]  /*00f0*/  IMAD R22, R19, R0, RZ ;  /* 0x0000000013167224 */ /* 0x000fca00078e02ff */
[----:B------:R-:W-:-:S05]  /*0100*/  LEA R0, R0, R22, 0x1 ;  /* 0x0000001600007211 */ /* 0x000fca00078e08ff */
[----:B------:R-:W-:-:S04]  /*0110*/  VIADD R3, R0, 0x1 ;  /* 0x0000000100037836 */ /* 0x000fc80000000000 */
[----:B---3--:R-:W-:-:S05]  /*0120*/  IMAD.WIDE R16, R3, 0x18, R16 ;  /* 0x0000001803107825 */ /* 0x008fca00078e0210 */
[----:B-1----:R-:W3:Y:S04]  /*0130*/  LDG.E.64 R12, desc[UR36][R16.64+0x8] ;  /* 0x00000824100c7981 */ /* 0x002ee8000c1e1b00 */
[----:B------:R-:W4:Y:S01]  /*0140*/  LDG.E.64 R14, desc[UR36][R16.64] ;  /* 0x00000024100e7981 */ /* 0x000f22000c1e1b00 */
[----:B------:R-:W-:Y:S01]  /*0150*/  MOV R0, 0x0 ;  /* 0x0000000000007802 */ /* 0x000fe20000000f00 */
[----:B--2---:R-:W-:Y:S01]  /*0160*/  IMAD.U32 R4, RZ, RZ, UR4 ;  /* 0x00000004ff047e24 */ /* 0x004fe2000f8e00ff */
[----:B------:R-:W-:Y:S01]  /*0170*/  MOV R5, UR5 ;  /* 0x0000000500057c02 */ /* 0x000fe20008000f00 */
[----:B------:R-:W-:Y:S01]  /*0180*/  IMAD.MOV.U32 R6, RZ, RZ, R2 ;  /* 0x000000ffff067224 */ /* 0x000fe200078e0002 */
[----:B------:R0:W1:Y:S01]  /*0190*/  LDC.64 R24, c[0x4][R0] ;  /* 0x0100000000187b82 */ /* 0x0000620000000a00 */
[----:B------:R-:W-:Y:S01]  /*01a0*/  IMAD.MOV.U32 R7, RZ, RZ, R18 ;  /* 0x000000ffff077224 */ /* 0x000fe200078e0012 */
[----:B---3--:R-:W-:Y:S01]  /*01b0*/  F2F.F64.F32 R10, R12 ;  /* 0x0000000c000a7310 */ /* 0x008fe20000201800 */
[----:B------:R0:W-:Y:S07]  /*01c0*/  STL [R1], R13 ;  /* 0x0000000d01007387 */ /* 0x0001ee0000100800 */
[----:B----4-:R-:W2:Y:S08]  /*01d0*/  F2F.F64.F32 R8, R15 ;  /* 0x0000000f00087310 */ /* 0x010eb00000201800 */
[----:B------:R-:W3:Y:S01]  /*01e0*/  F2F.F64.F32 R20, R14 ;  /* 0x0000000e00147310 */ /* 0x000ee20000201800 */
[----:B--2---:R0:W-:Y:S04]  /*01f0*/  STL.128 [R1+0x10], R8 ;  /* 0x0000100801007387 */ /* 0x0041e80000100c00 */
[----:B-1-3--:R0:W-:Y:S02]  /*0200*/  STL.64 [R1+0x8], R20 ;  /* 0x0000081401007387 */ /* 0x00a1e40000100a00 */
[----:B0-----:R-:W-:-:S07]  /*0210*/  LEPC R20, `(.L_x_0) ;  /* 0x000000001014794e */ /* 0x001fce0000000000 */
[----:B------:R-:W-:Y:S05]  /*0220*/  CALL.ABS.NOINC R24 ;  /* 0x0000000018007343 */ /* 0x000fea0003c00000 */
.L_x_0:
[----:B------:R-:W2:Y:S02]  /*0230*/  LDG.E R0, desc[UR36][R16.64+0xc] ;  /* 0x00000c2410007981 */ /* 0x000ea4000c1e1900 */
[----:B--2---:R-:W-:-:S13]  /*0240*/  ISETP.GE.AND P0, PT, R0, 0x1, PT ;  /* 0x000000010000780c */ /* 0x004fda0003f06270 */
[----:B------:R-:W-:Y:S05]  /*0250*/  @!P0 BRA `(.L_x_1) ;  /* 0x0000000000688947 */ /* 0x000fea0003800000 */
[----:B------:R-:W-:Y:S01]  /*0260*/  HFMA2 R23, -RZ, RZ, 0, 0 ;  /* 0x00000000ff177431 */ /* 0x000fe200000001ff */
[----:B------:R-:W-:Y:S06]  /*0270*/  BSSY.RECONVERGENT B6, `(.L_x_1) ;  /* 0x0000018000067945 */ /* 0x000fec0003800200 */
.L_x_3:
[----:B------:R-:W2:Y:S01]  /*0280*/  LDG.E.64 R6, desc[UR36][R16.64+0x10] ;  /* 0x0000102410067981 */ /* 0x000ea2000c1e1b00 */
[----:B------:R-:W-:Y:S01]  /*0290*/  MOV R3, 0x0 ;  /* 0x0000000000037802 */ /* 0x000fe20000000f00 */
[----:B------:R-:W0:Y:S01]  /*02a0*/  LDCU.64 UR4, c[0x4][0x10] ;  /* 0x01000200ff0477ac */ /* 0x000e220008000a00 */
[----:B--2---:R-:W-:-:S05]  /*02b0*/  IMAD.WIDE.U32 R6, R23, 0x10, R6 ;  /* 0x0000001017067825 */ /* 0x004fca00078e0006 */
[----:B------:R-:W2:Y:S04]  /*02c0*/  LD.E R8, desc[UR36][R6.64] ;  /* 0x0000002406087980 */ /* 0x000ea8000c101900 */
[----:B------:R-:W3:Y:S04]  /*02d0*/  LD.E R10, desc[UR36][R6.64+0x4] ;  /* 0x00000424060a7980 */ /* 0x000ee8000c101900 */
[----:B------:R1:W4:Y:S01]  /*02e0*/  LD.E R0, desc[UR36][R6.64+0x8] ;  /* 0x0000082406007980 */ /* 0x000322000c101900 */
[----:B------:R1:W2:Y:S01]  /*02f0*/  LDC.64 R14, c[0x4][R3] ;  /* 0x01000000030e7b82 */ /* 0x0002a20000000a00 */
[----:B0-----:R-:W-:-:S02]  /*0300*/  IMAD.U32 R4, RZ, RZ, UR4 ;  /* 0x00000004ff047e24 */ /* 0x001fc4000f8e00ff */
[----:B------:R-:W-:Y:S01]  /*0310*/  IMAD.U32 R5, RZ, RZ, UR5 ;  /* 0x00000005ff057e24 */ /* 0x000fe2000f8e00ff */
[----:B-1----:R-:W-:Y:S01]  /*0320*/  MOV R6, R2 ;  /* 0x0000000200067202 */ /* 0x002fe20000000f00 */
[----:B------:R-:W-:Y:S01]  /*0330*/  IMAD.MOV.U32 R7, RZ, RZ, R18 ;  /* 0x000000ffff077224 */ /* 0x000fe200078e0012 */
[----:B--2---:R-:W-:Y:S08]  /*0340*/  F2F.F64.F32 R8, R8 ;  /* 0x0000000800087310 */ /* 0x004ff00000201800 */
[----:B---3--:R-:W0:Y:S08]  /*0350*/  F2F.F64.F32 R10, R10 ;  /* 0x0000000a000a7310 */ /* 0x008e300000201800 */
[----:B----4-:R-:W1:Y:S01]  /*0360*/  F2F.F64.F32 R12, R0 ;  /* 0x00000000000c7310 */ /* 0x010e620000201800 */
[----:B0-----:R0:W-:Y:S04]  /*0370*/  STL.128 [R1], R8 ;  /* 0x0000000801007387 */ /* 0x0011e80000100c00 */
[----:B-1----:R0:W-:Y:S02]  /*0380*/  STL.64 [R1+0x10], R12 ;  /* 0x0000100c01007387 */ /* 0x0021e40000100a00 */
[----:B------:R-:W-:-:S07]  /*0390*/  LEPC R20, `(.L_x_2) ;  /* 0x000000001014794e */ /* 0x000fce0000000000 */
[----:B0-----:R-:W-:Y:S05]  /*03a0*/  CALL.ABS.NOINC R14 ;  /* 0x000000000e007343 */ /* 0x001fea0003c00000 */
.L_x_2:
[----:B------:R-:W2:Y:S01]  /*03b0*/  LDG.E R0, desc[UR36][R16.64+0xc] ;  /* 0x00000c2410007981 */ /* 0x000ea2000c1e1900 */
[----:B------:R-:W-:-:S05]  /*03c0*/  VIADD R23, R23, 0x1 ;  /* 0x0000000117177836 */ /* 0x000fca0000000000 */
[----:B--2---:R-:W-:-:S13]  /*03d0*/  ISETP.GE.AND P0, PT, R23, R0, PT ;  /* 0x000000001700720c */ /* 0x004fda0003f06270 */
[----:B------:R-:W-:Y:S05]  /*03e0*/  @!P0 BRA `(.L_x_3) ;  /* 0xfffffffc00a48947 */ /* 0x000fea000383ffff */
[----:B------:R-:W-:Y:S05]  /*03f0*/  BSYNC.RECONVERGENT B6 ;  /* 0x0000000000067941 */ /* 0x000fea0003800200 */
.L_x_1:
[----:B------:R-:W0:Y:S01]  /*0400*/  LDC.64 R16, c[0x0][0x380] ;  /* 0x0000e000ff107b82 */ /* 0x000e220000000a00 */
[----:B------:R-:W-:Y:S01]  /*0410*/  IADD3 R19, PT, PT, R19, 0x3, RZ ;  /* 0x0000000313137810 */ /* 0x000fe20007ffe0ff */
[----:B------:R-:W1:Y:S04]  /*0420*/  LDCU.64 UR4, c[0x4][0x18] ;  /* 0x01000300ff0477ac */ /* 0x000e680008000a00 */
[----:B------:R-:W-:-:S04]  /*0430*/  IMAD.IADD R3, R22, 0x1, R19 ;  /* 0x0000000116037824 */ /* 0x000fc800078e0213 */
[----:B0-----:R-:W-:-:S05]  /*0440*/  IMAD.WIDE R16, R3, 0x18, R16 ;  /* 0x0000001803107825 */ /* 0x001fca00078e0210 */
[----:B------:R-:W2:Y:S04]  /*0450*/  LDG.E.64 R12, desc[UR36][R16.64+0x8] ;  /* 0x00000824100c7981 */ /* 0x000ea8000c1e1b00 */
[----:B------:R-:W3:Y:S01]  /*0460*/  LDG.E.64 R14, desc[UR36][R16.64] ;  /* 0x00000024100e7981 */ /* 0x000ee2000c1e1b00 */
[----:B------:R-:W-:Y:S01]  /*0470*/  MOV R0, 0x0 ;  /* 0x0000000000007802 */ /* 0x000fe20000000f00 */
[----:B-1----:R-:W-:Y:S01]  /*0480*/  IMAD.U32 R5, RZ, RZ, UR5 ;  /* 0x00000005ff057e24 */ /* 0x002fe2000f8e00ff */
[----:B------:R-:W-:Y:S01]  /*0490*/  MOV R4, UR4 ;  /* 0x0000000400047c02 */ /* 0x000fe20008000f00 */
[----:B------:R-:W-:Y:S01]  /*04a0*/  IMAD.MOV.U32 R7, RZ, RZ, R18 ;  /* 0x000000ffff077224 */ /* 0x000fe200078e0012 */
[----:B------:R0:W1:Y:S01]  /*04b0*/  LDC.64 R22, c[0x4][R0] ;  /* 0x0100000000167b82 */ /* 0x0000620000000a00 */
[----:B------:R-:W-:Y:S01]  /*04c0*/  MOV R6, R2 ;  /* 0x0000000200067202 */ /* 0x000fe20000000f00 */
[----:B--2---:R-:W-:Y:S01]  /*04d0*/  F2F.F64.F32 R10, R12 ;  /* 0x0000000c000a7310 */ /* 0x004fe20000201800 */
[----:B------:R0:W-:Y:S07]  /*04e0*/  STL [R1], R13 ;  /* 0x0000000d01007387 */ /* 0x0001ee0000100800 */
[----:B---3--:R-:W2:Y:S08]  /*04f0*/  F2F.F64.F32 R8, R15 ;  /* 0x0000000f00087310 */ /* 0x008eb00000201800 */
[----:B------:R-:W3:Y:S01]  /*0500*/  F2F.F64.F32 R20, R14 ;  /* 0x0000000e00147310 */ /* 0x000ee20000201800 */
[----:B--2---:R0:W-:Y:S04]  /*0510*/  STL.128 [R1+0x10], R8 ;  /* 0x0000100801007387 */ /* 0x0041e80000100c00 */
[----:B-1-3--:R0:W-:Y:S02]  /*0520*/  STL.64 [R1+0x8], R20 ;  /* 0x0000081401007387 */ /* 0x00a1e40000100a00 */
[----:B0-----:R-:W-:-:S07]  /*0530*/  LEPC R20, `(.L_x_4) ;  /* 0x000000001014794e */ /* 0x001fce0000000000 */
[----:B------:R-:W-:Y:S05]  /*0540*/  CALL.ABS.NOINC R22 ;  /* 0x0000000016007343 */ /* 0x000fea0003c00000 */
.L_x_4:
[----:B------:R-:W2:Y:S02]  /*0550*/  LDG.E R0, desc[UR36][R16.64+0xc] ;  /* 0x00000c2410007981 */ /* 0x000ea4000c1e1900 */
[----:B--2---:R-:W-:-:S13]  /*0560*/  ISETP.GE.AND P0, PT, R0, 0x1, PT ;  /* 0x000000010000780c */ /* 0x004fda0003f06270 */
[----:B------:R-:W-:Y:S05]  /*0570*/  @!P0 BRA `(.L_x_5) ;  /* 0x0000000000688947 */ /* 0x000fea0003800000 */
[----:B------:R-:W-:Y:S01]  /*0580*/  HFMA2 R22, -RZ, RZ, 0, 0 ;  /* 0x00000000ff167431 */ /* 0x000fe200000001ff */
[----:B------:R-:W-:Y:S06]  /*0590*/  BSSY.RECONVERGENT B6, `(.L_x_5) ;  /* 0x0000018000067945 */ /* 0x000fec0003800200 */
.L_x_7:
        /* <DEDUP_REMOVED lines=8> */
[----:B0-----:R-:W-:Y:S01]  /*0620*/  IMAD.U32 R4, RZ, RZ, UR4 ;  /* 0x00000004ff047e24 */ /* 0x001fe2000f8e00ff */
[----:B------:R-:W-:Y:S01]  /*0630*/  MOV R5, UR5 ;  /* 0x0000000500057c02 */ /* 0x000fe20008000f00 */
[----:B-1----:R-:W-:Y:S01]  /*0640*/  IMAD.MOV.U32 R6, RZ, RZ, R2 ;  /* 0x000000ffff067224 */ /* 0x002fe200078e0002 */
[----:B------:R-:W-:Y:S01]  /*0650*/  MOV R7, R18 ;  /* 0x0000001200077202 */ /* 0x000fe20000000f00 */
[----:B--2---:R-:W-:Y:S08]  /*0660*/  F2F.F64.F32 R8, R8 ;  /* 0x0000000800087310 */ /* 0x004ff00000201800 */
[----:B---3--:R-:W0:Y:S08]  /*0670*/  F2F.F64.F32 R10, R10 ;  /* 0x0000000a000a7310 */ /* 0x008e300000201800 */
[----:B----4-:R-:W1:Y:S01]  /*0680*/  F2F.F64.F32 R12, R0 ;  /* 0x00000000000c7310 */ /* 0x010e620000201800 */
[----:B0-----:R0:W-:Y:S04]  /*0690*/  STL.128 [R1], R8 ;  /* 0x0000000801007387 */ /* 0x0011e80000100c00 */
[----:B-1----:R0:W-:Y:S02]  /*06a0*/  STL.64 [R1+0x10], R12 ;  /* 0x0000100c01007387 */ /* 0x0021e40000100a00 */
[----:B------:R-:W-:-:S07]  /*06b0*/  LEPC R20, `(.L_x_6) ;  /* 0x000000001014794e */ /* 0x000fce0000000000 */
[----:B0-----:R-:W-:Y:S05]  /*06c0*/  CALL.ABS.NOINC R14 ;  /* 0x000000000e007343 */ /* 0x001fea0003c00000 */
.L_x_6:
[----:B------:R-:W2:Y:S01]  /*06d0*/  LDG.E R3, desc[UR36][R16.64+0xc] ;  /* 0x00000c2410037981 */ /* 0x000ea2000c1e1900 */
[----:B------:R-:W-:-:S05]  /*06e0*/  VIADD R22, R22, 0x1 ;  /* 0x0000000116167836 */ /* 0x000fca0000000000 */
[----:B--2---:R-:W-:-:S13]  /*06f0*/  ISETP.GE.AND P0, PT, R22, R3, PT ;  /* 0x000000031600720c */ /* 0x004fda0003f06270 */
[----:B------:R-:W-:Y:S05]  /*0700*/  @!P0 BRA `(.L_x_7) ;  /* 0xfffffffc00a48947 */ /* 0x000fea000383ffff */
[----:B------:R-:W-:Y:S05]  /*0710*/  BSYNC.RECONVERGENT B6 ;  /* 0x0000000000067941 */ /* 0x000fea0003800200 */
.L_x_5:
[----:B------:R-:W0:Y:S01]  /*0720*/  LDC R0, c[0x0][0x388] ;  /* 0x0000e200ff007b82 */ /* 0x000e220000000800 */
[----:B------:R-:W1:Y:S07]  /*0730*/  LDCU.64 UR4, c[0x4][0x20] ;  /* 0x01000400ff0477ac */ /* 0x000e6e0008000a00 */
[----:B------:R-:W2:Y:S01]  /*0740*/  LDC.64 R16, c[0x0][0x380] ;  /* 0x0000e000ff107b82 */ /* 0x000ea20000000a00 */
[----:B0-----:R-:W-:-:S05]  /*0750*/  IADD3 R19, PT, PT, R19, -R0, RZ ;  /* 0x8000000013137210 */ /* 0x001fca0007ffe0ff */
[----:B------:R-:W-:-:S04]  /*0760*/  IMAD R19, R0, R0, R19 ;  /* 0x0000000000137224 */ /* 0x000fc800078e0213 */
[----:B--2---:R-:W-:-:S05]  /*0770*/  IMAD.WIDE R16, R19, 0x18, R16 ;  /* 0x0000001813107825 */ /* 0x004fca00078e0210 */
        /* <DEDUP_REMOVED lines=16> */
.L_x_8:
[----:B------:R-:W2:Y:S02]  /*0880*/  LDG.E R16, desc[UR36][R16.64+0xc] ;  /* 0x00000c2410107981 */ /* 0x000ea4000c1e1900 */
[----:B--2---:R-:W-:-:S13]  /*0890*/  ISETP.GE.AND P0, PT, R16, 0x1, PT ;  /* 0x000000011000780c */ /* 0x004fda0003f06270 */
[----:B------:R-:W-:Y:S05]  /*08a0*/  @!P0 EXIT ;  /* 0x000000000000894d */ /* 0x000fea0003800000 */
[----:B------:R-:W0:Y:S01]  /*08b0*/  LDC R3, c[0x0][0x388] ;  /* 0x0000e200ff037b82 */ /* 0x000e220000000800 */
[----:B------:R-:W-:Y:S02]  /*08c0*/  IMAD.MOV.U32 R0, RZ, RZ, 0x3 ;  /* 0x00000003ff007424 */ /* 0x000fe400078e00ff */
[----:B------:R-:W-:-:S05]  /*08d0*/  IMAD.MOV.U32 R19, RZ, RZ, RZ ;  /* 0x000000ffff137224 */ /* 0x000fca00078e00ff */
[----:B------:R-:W1:Y:S01]  /*08e0*/  LDC.64 R16, c[0x0][0x380] ;  /* 0x0000e000ff107b82 */ /* 0x000e620000000a00 */
[----:B0-----:R-:W-:-:S05]  /*08f0*/  IMAD R0, R3, R0, 0x3 ;  /* 0x0000000303007424 */ /* 0x001fca00078e0200 */
[----:B------:R-:W-:-:S05]  /*0900*/  IADD3 R0, PT, PT, R0, -R3, RZ ;  /* 0x8000000300007210 */ /* 0x000fca0007ffe0ff */
[----:B------:R-:W-:-:S04]  /*0910*/  IMAD R3, R3, R3, R0 ;  /* 0x0000000303037224 */ /* 0x000fc800078e0200 */
[----:B-1----:R-:W-:-:S07]  /*0920*/  IMAD.WIDE R16, R3, 0x18, R16 ;  /* 0x0000001803107825 */ /* 0x002fce00078e0210 */
.L_x_10:
        /* <DEDUP_REMOVED lines=8> */
[----:B0-----:R-:W-:Y:S01]  /*09b0*/  MOV R4, UR4 ;  /* 0x0000000400047c02 */ /* 0x001fe20008000f00 */
        /* <DEDUP_REMOVED lines=10> */
.L_x_9:
[----:B------:R-:W2:Y:S01]  /*0a60*/  LDG.E R0, desc[UR36][R16.64+0xc] ;  /* 0x00000c2410007981 */ /* 0x000ea2000c1e1900 */
[----:B------:R-:W-:-:S04]  /*0a70*/  IADD3 R19, PT, PT, R19, 0x1, RZ ;  /* 0x0000000113137810 */ /* 0x000fc80007ffe0ff */
[----:B--2---:R-:W-:-:S13]  /*0a80*/  ISETP.GE.AND P0, PT, R19, R0, PT ;  /* 0x000000001300720c */ /* 0x004fda0003f06270 */
[----:B------:R-:W-:Y:S05]  /*0a90*/  @!P0 BRA `(.L_x_10) ;  /* 0xfffffffc00a48947 */ /* 0x000fea000383ffff */
[----:B------:R-:W-:Y:S05]  /*0aa0*/  EXIT ;  /* 0x000000000000794d */ /* 0x000fea0003800000 */
.L_x_11:
[----:B------:R-:W-:-:S00]  /*0ab0*/  BRA `(.L_x_11) ;  /* 0xfffffffc00fc7947 */ /* 0x000fc0000383ffff */
[----:B------:R-:W-:-:S00]  /*0ac0*/  NOP ;  /* 0x0000000000007918 */ /* 0x000fc00000000000 */
        /* <DEDUP_REMOVED lines=11> */
.L_x_12:


//--------------------- .nv.global.init           --------------------------
	.section	.nv.global.init,"aw",@progbits
.nv.global.init:
	.type		$str$1,@object
	.size		$str$1,($str$2 - $str$1)
$str$1:
        /*0000*/ 	.byte	0x25, 0x66, 0x2c, 0x25, 0x66, 0x2c, 0x25, 0x66, 0x20, 0x0a, 0x00
	.type		$str$2,@object
	.size		$str$2,($str - $str$2)
$str$2:
        /*000b*/ 	.byte	0x49, 0x6e, 0x20, 0x47, 0x50, 0x55, 0x2e, 0x2e, 0x2e, 0x20, 0x0a, 0x20, 0x4e, 0x6f, 0x64, 0x65
        /*001b*/ 	.byte	0x20, 0x33, 0x2c, 0x33, 0x2c, 0x33, 0x20, 0x6c, 0x65, 0x6e, 0x3a, 0x20, 0x25, 0x69, 0x20, 0x50
        /*002b*/ 	.byte	0x6f, 0x73, 0x69, 0x74, 0x69, 0x6f, 0x6e, 0x20, 0x25, 0x66, 0x2c, 0x20, 0x25, 0x66, 0x2c, 0x20
        /*003b*/ 	.byte	0x25, 0x66, 0x20, 0x0a, 0x20, 0x45, 0x6c, 0x65, 0x6d, 0x65, 0x6e, 0x74, 0x73, 0x3a, 0x0a, 0x00
	.type		$str,@object
	.size		$str,($str$3 - $str)
$str:
        /*004b*/ 	.byte	0x49, 0x6e, 0x20, 0x47, 0x50, 0x55, 0x2e, 0x2e, 0x2e, 0x20, 0x0a, 0x20, 0x4e, 0x6f, 0x64, 0x65
        /*005b*/ 	.byte	0x20, 0x31, 0x2c, 0x32, 0x2c, 0x33, 0x20, 0x6c, 0x65, 0x6e, 0x3a, 0x20, 0x25, 0x69, 0x20, 0x50
        /*006b*/ 	.byte	0x6f, 0x73, 0x69, 0x74, 0x69, 0x6f, 0x6e, 0x20, 0x25, 0x66, 0x2c, 0x20, 0x25, 0x66, 0x2c, 0x20
        /*007b*/ 	.byte	0x25, 0x66, 0x20, 0x0a, 0x20, 0x45, 0x6c, 0x65, 0x6d, 0x65, 0x6e, 0x74, 0x73, 0x3a, 0x0a, 0x00
	.type		$str$3,@object
	.size		$str$3,(.L_3 - $str$3)
$str$3:
        /*008b*/ 	.byte	0x49, 0x6e, 0x20, 0x47, 0x50, 0x55, 0x2e, 0x2e, 0x2e, 0x20, 0x0a, 0x20, 0x4e, 0x6f, 0x64, 0x65
        /*009b*/ 	.byte	0x20, 0x33, 0x2c, 0x32, 0x2c, 0x31, 0x20, 0x6c, 0x65, 0x6e, 0x3a, 0x20, 0x25, 0x69, 0x20, 0x50
        /*00ab*/ 	.byte	0x6f, 0x73, 0x69, 0x74, 0x69, 0x6f, 0x6e, 0x20, 0x25, 0x66, 0x2c, 0x20, 0x25, 0x66, 0x2c, 0x20
        /*00bb*/ 	.byte	0x25, 0x66, 0x20, 0x0a, 0x20, 0x45, 0x6c, 0x65, 0x6d, 0x65, 0x6e, 0x74, 0x73, 0x3a, 0x0a, 0x00
.L_3:


//--------------------- .nv.shared.reserved.0     --------------------------
	.section	.nv.shared.reserved.0,"aw",@nobits
	.weak		__nv_reservedSMEM_offset_0_alias
	.size		__nv_reservedSMEM_offset_0_alias, 0, 64
	.other		__nv_reservedSMEM_offset_0_alias,@"STO_CUDA_RESERVED_SHARED STV_DEFAULT"
__nv_reservedSMEM_offset_0_alias:
	.zero		0
	.zero		64


//--------------------- .nv.constant0._Z10pnodestestP4Nodei --------------------------
	.section	.nv.constant0._Z10pnodestestP4Nodei,"a",@progbits
	.sectionflags	@""
	.align	4
.nv.constant0._Z10pnodestestP4Nodei:
	.zero		908


//--------------------- SYMBOLS --------------------------

	.type		.nv.reservedSmem.offset0,@object
	.size		.nv.reservedSmem.offset0,0x4
	.type		vprintf,@function
